//
// Generated by NVIDIA NVVM Compiler
//
// Compiler Build ID: CL-36424714
// Cuda compilation tools, release 13.0, V13.0.88
// Based on NVVM 20.0.0
//

.version 9.0
.target sm_100
.address_size 64

	// .globl	_Z5mediaPdS_

.visible .entry _Z5mediaPdS_(
	.param .u64 .ptr .align 1 _Z5mediaPdS__param_0,
	.param .u64 .ptr .align 1 _Z5mediaPdS__param_1
)
{
	.reg .b32 	%r<2>;
	.reg .b64 	%rd<8>;
	.reg .b64 	%fd<7>;

	ld.param.u64 	%rd1, [_Z5mediaPdS__param_0];
	ld.param.u64 	%rd2, [_Z5mediaPdS__param_1];
	cvta.to.global.u64 	%rd3, %rd2;
	cvta.to.global.u64 	%rd4, %rd1;
	mov.u32 	%r1, %ctaid.x;
	mul.wide.u32 	%rd5, %r1, 8;
	add.s64 	%rd6, %rd4, %rd5;
	ld.global.f64 	%fd1, [%rd6];
	ld.global.f64 	%fd2, [%rd6+8];
	add.f64 	%fd3, %fd1, %fd2;
	ld.global.f64 	%fd4, [%rd6+16];
	add.f64 	%fd5, %fd3, %fd4;
	div.rn.f64 	%fd6, %fd5, 0d4008000000000000;
	add.s64 	%rd7, %rd3, %rd5;
	st.global.f64 	[%rd7], %fd6;
	ret;

}


// ===== COMPILED SASS (sm_100) =====

	.target	sm_100

	.elftype	@"ET_EXEC"


//--------------------- .note.nv.tkinfo           --------------------------
	.section	.note.nv.tkinfo,"",@"SHT_NOTE"
	.sectionflags	@"SHF_NOTE_NV_TKINFO"
	.tkinfo
        /*0018*/ 	.word	0x00000002
        /*0030*/ 	.string	""
        /*0030*/ 	.string	"ptxas"
        /*0030*/ 	.string	"Cuda compilation tools, release 13.0, V13.0.88"
        /*0030*/ 	.string	"Build cuda_13.0.r13.0/compiler.36424714_0"
        /*0030*/ 	.string	"-arch sm_100 -m 64 "



//--------------------- .note.nv.cuinfo           --------------------------
	.section	.note.nv.cuinfo,"",@"SHT_NOTE"
	.sectionflags	@"SHF_NOTE_NV_CUINFO"
        /*0018*/ 	.short	0x0002
        /*001a*/ 	.short	0x0064
        /*001c*/ 	.short	0x0082
	.zero		2


//--------------------- .nv.info                  --------------------------
	.section	.nv.info,"",@"SHT_CUDA_INFO"
	.align	4


	//----- nvinfo : EIATTR_REGCOUNT
	.align		4
        /*0000*/ 	.byte	0x04, 0x2f
        /*0002*/ 	.short	(.L_1 - .L_0)
	.align		4
.L_0:
        /*0004*/ 	.word	index@(_Z5mediaPdS_)
        /*0008*/ 	.word	0x00000017


	//----- nvinfo : EIATTR_FRAME_SIZE
	.align		4
.L_1:
        /*000c*/ 	.byte	0x04, 0x11
        /*000e*/ 	.short	(.L_3 - .L_2)
	.align		4
.L_2:
        /*0010*/ 	.word	index@($__internal_0_$__cuda_sm20_div_rn_f64_full)
        /*0014*/ 	.word	0x00000000


	//----- nvinfo : EIATTR_FRAME_SIZE
	.align		4
.L_3:
        /*0018*/ 	.byte	0x04, 0x11
        /*001a*/ 	.short	(.L_5 - .L_4)
	.align		4
.L_4:
        /*001c*/ 	.word	index@(_Z5mediaPdS_)
        /*0020*/ 	.word	0x00000000


	//----- nvinfo : EIATTR_MIN_STACK_SIZE
	.align		4
.L_5:
        /*0024*/ 	.byte	0x04, 0x12
        /*0026*/ 	.short	(.L_7 - .L_6)
	.align		4
.L_6:
        /*0028*/ 	.word	index@(_Z5mediaPdS_)
        /*002c*/ 	.word	0x00000000
.L_7:


//--------------------- .nv.compat                --------------------------
	.section	.nv.compat,"",@"SHT_CUDA_COMPAT_INFO"
	.align	4
        /*0000*/ 	.byte	0x02, 0x09, 0x00, 0x00, 0x02, 0x02, 0x01, 0x00, 0x02, 0x05, 0x05, 0x00, 0x03, 0x07, 0x01, 0x01
        /*0010*/ 	.byte	0x02, 0x03, 0x00, 0x00, 0x02, 0x06, 0x01, 0x00, 0x04, 0x0b, 0x08, 0x00, 0x01, 0x00, 0x00, 0x00
        /*0020*/ 	.byte	0x00, 0x00, 0x00, 0x00


//--------------------- .nv.info._Z5mediaPdS_     --------------------------
	.section	.nv.info._Z5mediaPdS_,"",@"SHT_CUDA_INFO"
	.sectionflags	@""
	.align	4


	//----- nvinfo : EIATTR_CUDA_API_VERSION
	.align		4
        /*0000*/ 	.byte	0x04, 0x37
        /*0002*/ 	.short	(.L_9 - .L_8)
.L_8:
        /*0004*/ 	.word	0x00000082


	//----- nvinfo : EIATTR_KPARAM_INFO
	.align		4
.L_9:
        /*0008*/ 	.byte	0x04, 0x17
        /*000a*/ 	.short	(.L_11 - .L_10)
.L_10:
        /*000c*/ 	.word	0x00000000
        /*0010*/ 	.short	0x0001
        /*0012*/ 	.short	0x0008
        /*0014*/ 	.byte	0x00, 0xf5, 0x21, 0x00


	//----- nvinfo : EIATTR_KPARAM_INFO
	.align		4
.L_11:
        /*0018*/ 	.byte	0x04, 0x17
        /*001a*/ 	.short	(.L_13 - .L_12)
.L_12:
        /*001c*/ 	.word	0x00000000
        /*0020*/ 	.short	0x0000
        /*0022*/ 	.short	0x0000
        /*0024*/ 	.byte	0x00, 0xf5, 0x21, 0x00


	//----- nvinfo : EIATTR_SPARSE_MMA_MASK
	.align		4
.L_13:
        /*0028*/ 	.byte	0x03, 0x50
        /*002a*/ 	.short	0x0000


	//----- nvinfo : EIATTR_MAXREG_COUNT
	.align		4
        /*002c*/ 	.byte	0x03, 0x1b
        /*002e*/ 	.short	0x00ff


	//----- nvinfo : EIATTR_MERCURY_ISA_VERSION
	.align		4
        /*0030*/ 	.byte	0x03, 0x5f
        /*0032*/ 	.short	0x0101


	//----- nvinfo : EIATTR_VRC_CTA_INIT_COUNT
	.align		4
        /*0034*/ 	.byte	0x02, 0x4a
	.zero		1
	.zero		1


	//----- nvinfo : EIATTR_EXIT_INSTR_OFFSETS
	.align		4
        /*0038*/ 	.byte	0x04, 0x1c
        /*003a*/ 	.short	(.L_15 - .L_14)


	//   ....[0]....
.L_14:
        /*003c*/ 	.word	0x000001f0


	//----- nvinfo : EIATTR_CRS_STACK_SIZE
	.align		4
.L_15:
        /*0040*/ 	.byte	0x04, 0x1e
        /*0042*/ 	.short	(.L_17 - .L_16)
.L_16:
        /*0044*/ 	.word	0x00000000


	//----- nvinfo : EIATTR_CBANK_PARAM_SIZE
	.align		4
.L_17:
        /*0048*/ 	.byte	0x03, 0x19
        /*004a*/ 	.short	0x0010


	//----- nvinfo : EIATTR_PARAM_CBANK
	.align		4
        /*004c*/ 	.byte	0x04, 0x0a
        /*004e*/ 	.short	(.L_19 - .L_18)
	.align		4
.L_18:
        /*0050*/ 	.word	index@(.nv.constant0._Z5mediaPdS_)
        /*0054*/ 	.short	0x0380
        /*0056*/ 	.short	0x0010


	//----- nvinfo : EIATTR_SW_WAR
	.align		4
.L_19:
        /*0058*/ 	.byte	0x04, 0x36
        /*005a*/ 	.short	(.L_21 - .L_20)
.L_20:
        /*005c*/ 	.word	0x00000008
.L_21:


//--------------------- .nv.callgraph             --------------------------
	.section	.nv.callgraph,"",@"SHT_CUDA_CALLGRAPH"
	.align	4
	.sectionentsize	8
	.align		4
        /*0000*/ 	.word	0x00000000
	.align		4
        /*0004*/ 	.word	0xffffffff
	.align		4
        /*0008*/ 	.word	0x00000000
	.align		4
        /*000c*/ 	.word	0xfffffffe
	.align		4
        /*0010*/ 	.word	0x00000000
	.align		4
        /*0014*/ 	.word	0xfffffffd
	.align		4
        /*0018*/ 	.word	0x00000000
	.align		4
        /*001c*/ 	.word	0xfffffffc


//--------------------- .text._Z5mediaPdS_        --------------------------
	.section	.text._Z5mediaPdS_,"ax",@progbits
	.align	128
        .global         _Z5mediaPdS_
        .type           _Z5mediaPdS_,@function
        .size           _Z5mediaPdS_,(.L_x_5 - _Z5mediaPdS_)
        .other          _Z5mediaPdS_,@"STO_CUDA_ENTRY STV_DEFAULT"
_Z5mediaPdS_:
.text._Z5mediaPdS_:
[----:B------:R-:W-:Y:S01]  /*0000*/  LDC R1, c[0x0][0x37c] ;  /* 0x0000df00ff017b82 */ /* 0x000fe20000000800 */
[----:B------:R-:W0:Y:S07]  /*0010*/  S2R R0, SR_CTAID.X ;  /* 0x0000000000007919 */ /* 0x000e2e0000002500 */
[----:B------:R-:W0:Y:S01]  /*0020*/  LDC.64 R2, c[0x0][0x380] ;  /* 0x0000e000ff027b82 */ /* 0x000e220000000a00 */
[----:B------:R-:W1:Y:S01]  /*0030*/  LDCU.64 UR4, c[0x0][0x358] ;  /* 0x00006b00ff0477ac */ /* 0x000e620008000a00 */
[----:B0-----:R-:W-:-:S05]  /*0040*/  IMAD.WIDE.U32 R2, R0, 0x8, R2 ;  /* 0x0000000800027825 */ /* 0x001fca00078e0002 */
[----:B-1----:R-:W2:Y:S04]  /*0050*/  LDG.E.64 R4, desc[UR4][R2.64] ;  /* 0x0000000402047981 */ /* 0x002ea8000c1e1b00 */
[----:B------:R-:W2:Y:S04]  /*0060*/  LDG.E.64 R6, desc[UR4][R2.64+0x8] ;  /* 0x0000080402067981 */ /* 0x000ea8000c1e1b00 */
[----:B------:R-:W3:Y:S01]  /*0070*/  LDG.E.64 R8, desc[UR4][R2.64+0x10] ;  /* 0x0000100402087981 */ /* 0x000ee2000c1e1b00 */
[----:B------:R-:W0:Y:S01]  /*0080*/  MUFU.RCP64H R11, 3 ;  /* 0x40080000000b7908 */ /* 0x000e220000001800 */
[----:B------:R-:W-:-:S02]  /*0090*/  IMAD.MOV.U32 R14, RZ, RZ, 0x0 ;  /* 0x00000000ff0e7424 */ /* 0x000fc400078e00ff */
[----:B------:R-:W-:Y:S02]  /*00a0*/  IMAD.MOV.U32 R15, RZ, RZ, 0x40080000 ;  /* 0x40080000ff0f7424 */ /* 0x000fe400078e00ff */
[----:B------:R-:W-:-:S06]  /*00b0*/  IMAD.MOV.U32 R10, RZ, RZ, 0x1 ;  /* 0x00000001ff0a7424 */ /* 0x000fcc00078e00ff */
[----:B0-----:R-:W-:-:S08]  /*00c0*/  DFMA R12, R10, -R14, 1 ;  /* 0x3ff000000a0c742b */ /* 0x001fd0000000080e */
[----:B------:R-:W-:-:S08]  /*00d0*/  DFMA R12, R12, R12, R12 ;  /* 0x0000000c0c0c722b */ /* 0x000fd0000000000c */
[----:B------:R-:W-:Y:S02]  /*00e0*/  DFMA R12, R10, R12, R10 ;  /* 0x0000000c0a0c722b */ /* 0x000fe4000000000a */
[----:B--2---:R-:W-:-:S06]  /*00f0*/  DADD R4, R4, R6 ;  /* 0x0000000004047229 */ /* 0x004fcc0000000006 */
[----:B------:R-:W-:Y:S02]  /*0100*/  DFMA R6, R12, -R14, 1 ;  /* 0x3ff000000c06742b */ /* 0x000fe4000000080e */
[----:B---3--:R-:W-:-:S06]  /*0110*/  DADD R4, R4, R8 ;  /* 0x0000000004047229 */ /* 0x008fcc0000000008 */
[----:B------:R-:W-:-:S08]  /*0120*/  DFMA R6, R12, R6, R12 ;  /* 0x000000060c06722b */ /* 0x000fd0000000000c */
[----:B------:R-:W-:Y:S01]  /*0130*/  DMUL R2, R4, R6 ;  /* 0x0000000604027228 */ /* 0x000fe20000000000 */
[----:B------:R-:W-:-:S07]  /*0140*/  FSETP.GEU.AND P1, PT, |R5|, 6.5827683646048100446e-37, PT ;  /* 0x036000000500780b */ /* 0x000fce0003f2e200 */
[----:B------:R-:W-:-:S08]  /*0150*/  DFMA R8, R2, -3, R4 ;  /* 0xc00800000208782b */ /* 0x000fd00000000004 */
[----:B------:R-:W-:-:S10]  /*0160*/  DFMA R2, R6, R8, R2 ;  /* 0x000000080602722b */ /* 0x000fd40000000002 */
[----:B------:R-:W-:-:S05]  /*0170*/  FFMA R6, RZ, 2.125, R3 ;  /* 0x40080000ff067823 */ /* 0x000fca0000000003 */
[----:B------:R-:W-:-:S13]  /*0180*/  FSETP.GT.AND P0, PT, |R6|, 1.469367938527859385e-39, PT ;  /* 0x001000000600780b */ /* 0x000fda0003f04200 */
[----:B------:R-:W-:Y:S05]  /*0190*/  @P0 BRA P1, `(.L_x_0) ;  /* 0x0000000000080947 */ /* 0x000fea0000800000 */
[----:B------:R-:W-:-:S07]  /*01a0*/  MOV R6, 0x1c0 ;  /* 0x000001c000067802 */ /* 0x000fce0000000f00 */
[----:B------:R-:W-:Y:S05]  /*01b0*/  CALL.REL.NOINC `($__internal_0_$__cuda_sm20_div_rn_f64_full) ;  /* 0x0000000000107944 */ /* 0x000fea0003c00000 */
.L_x_0:
[----:B------:R-:W0:Y:S02]  /*01c0*/  LDC.64 R4, c[0x0][0x388] ;  /* 0x0000e200ff047b82 */ /* 0x000e240000000a00 */
[----:B0-----:R-:W-:-:S05]  /*01d0*/  IMAD.WIDE.U32 R4, R0, 0x8, R4 ;  /* 0x0000000800047825 */ /* 0x001fca00078e0004 */
[----:B------:R-:W-:Y:S01]  /*01e0*/  STG.E.64 desc[UR4][R4.64], R2 ;  /* 0x0000000204007986 */ /* 0x000fe2000c101b04 */
[----:B------:R-:W-:Y:S05]  /*01f0*/  EXIT ;  /* 0x000000000000794d */ /* 0x000fea0003800000 */
        .weak           $__internal_0_$__cuda_sm20_div_rn_f64_full
        .type           $__internal_0_$__cuda_sm20_div_rn_f64_full,@function
        .size           $__internal_0_$__cuda_sm20_div_rn_f64_full,(.L_x_5 - $__internal_0_$__cuda_sm20_div_rn_f64_full)
$__internal_0_$__cuda_sm20_div_rn_f64_full:
[----:B------:R-:W-:Y:S01]  /*0200*/  IMAD.MOV.U32 R3, RZ, RZ, 0x3ff80000 ;  /* 0x3ff80000ff037424 */ /* 0x000fe200078e00ff */
[C---:B------:R-:W-:Y:S01]  /*0210*/  FSETP.GEU.AND P1, PT, |R5|.reuse, 1.469367938527859385e-39, PT ;  /* 0x001000000500780b */ /* 0x040fe20003f2e200 */
[----:B------:R-:W-:Y:S01]  /*0220*/  IMAD.MOV.U32 R2, RZ, RZ, 0x0 ;  /* 0x00000000ff027424 */ /* 0x000fe200078e00ff */
[----:B------:R-:W-:Y:S01]  /*0230*/  LOP3.LUT R7, R5, 0x7ff00000, RZ, 0xc0, !PT ;  /* 0x7ff0000005077812 */ /* 0x000fe200078ec0ff */
[----:B------:R-:W0:Y:S01]  /*0240*/  MUFU.RCP64H R9, R3 ;  /* 0x0000000300097308 */ /* 0x000e220000001800 */
[----:B------:R-:W-:Y:S02]  /*0250*/  IMAD.MOV.U32 R8, RZ, RZ, 0x1 ;  /* 0x00000001ff087424 */ /* 0x000fe400078e00ff */
[----:B------:R-:W-:Y:S01]  /*0260*/  IMAD.MOV.U32 R13, RZ, RZ, 0x1ca00000 ;  /* 0x1ca00000ff0d7424 */ /* 0x000fe200078e00ff */
[----:B------:R-:W-:Y:S01]  /*0270*/  ISETP.GE.U32.AND P0, PT, R7, 0x40000000, PT ;  /* 0x400000000700780c */ /* 0x000fe20003f06070 */
[----:B------:R-:W-:Y:S02]  /*0280*/  IMAD.MOV.U32 R18, RZ, RZ, R7 ;  /* 0x000000ffff127224 */ /* 0x000fe400078e0007 */
[----:B------:R-:W-:Y:S01]  /*0290*/  IMAD.MOV.U32 R19, RZ, RZ, 0x40000000 ;  /* 0x40000000ff137424 */ /* 0x000fe200078e00ff */
[----:B------:R-:W-:-:S03]  /*02a0*/  SEL R13, R13, 0x63400000, !P0 ;  /* 0x634000000d0d7807 */ /* 0x000fc60004000000 */
[----:B------:R-:W-:Y:S01]  /*02b0*/  VIADD R20, R19, 0xffffffff ;  /* 0xffffffff13147836 */ /* 0x000fe20000000000 */
[----:B0-----:R-:W-:-:S08]  /*02c0*/  DFMA R10, R8, -R2, 1 ;  /* 0x3ff00000080a742b */ /* 0x001fd00000000802 */
[----:B------:R-:W-:-:S08]  /*02d0*/  DFMA R10, R10, R10, R10 ;  /* 0x0000000a0a0a722b */ /* 0x000fd0000000000a */
[----:B------:R-:W-:Y:S01]  /*02e0*/  DFMA R14, R8, R10, R8 ;  /* 0x0000000a080e722b */ /* 0x000fe20000000008 */
[C-C-:B------:R-:W-:Y:S01]  /*02f0*/  @!P1 LOP3.LUT R10, R13.reuse, 0x80000000, R5.reuse, 0xf8, !PT ;  /* 0x800000000d0a9812 */ /* 0x140fe200078ef805 */
[----:B------:R-:W-:Y:S01]  /*0300*/  IMAD.MOV.U32 R8, RZ, RZ, R4 ;  /* 0x000000ffff087224 */ /* 0x000fe200078e0004 */
[----:B------:R-:W-:Y:S02]  /*0310*/  LOP3.LUT R9, R13, 0x800fffff, R5, 0xf8, !PT ;  /* 0x800fffff0d097812 */ /* 0x000fe400078ef805 */
[----:B------:R-:W-:Y:S01]  /*0320*/  @!P1 LOP3.LUT R11, R10, 0x100000, RZ, 0xfc, !PT ;  /* 0x001000000a0b9812 */ /* 0x000fe200078efcff */
[----:B------:R-:W-:Y:S02]  /*0330*/  @!P1 IMAD.MOV.U32 R10, RZ, RZ, RZ ;  /* 0x000000ffff0a9224 */ /* 0x000fe400078e00ff */
[----:B------:R-:W-:-:S04]  /*0340*/  DFMA R16, R14, -R2, 1 ;  /* 0x3ff000000e10742b */ /* 0x000fc80000000802 */
[----:B------:R-:W-:-:S04]  /*0350*/  @!P1 DFMA R8, R8, 2, -R10 ;  /* 0x400000000808982b */ /* 0x000fc8000000080a */
[----:B------:R-:W-:-:S06]  /*0360*/  DFMA R16, R14, R16, R14 ;  /* 0x000000100e10722b */ /* 0x000fcc000000000e */
[----:B------:R-:W-:Y:S02]  /*0370*/  @!P1 LOP3.LUT R18, R9, 0x7ff00000, RZ, 0xc0, !PT ;  /* 0x7ff0000009129812 */ /* 0x000fe400078ec0ff */
[----:B------:R-:W-:-:S03]  /*0380*/  DMUL R10, R16, R8 ;  /* 0x00000008100a7228 */ /* 0x000fc60000000000 */
[----:B------:R-:W-:-:S05]  /*0390*/  VIADD R12, R18, 0xffffffff ;  /* 0xffffffff120c7836 */ /* 0x000fca0000000000 */
[----:B------:R-:W-:Y:S01]  /*03a0*/  DFMA R14, R10, -R2, R8 ;  /* 0x800000020a0e722b */ /* 0x000fe20000000008 */
[----:B------:R-:W-:-:S04]  /*03b0*/  ISETP.GT.U32.AND P0, PT, R12, 0x7feffffe, PT ;  /* 0x7feffffe0c00780c */ /* 0x000fc80003f04070 */
[----:B------:R-:W-:-:S03]  /*03c0*/  ISETP.GT.U32.OR P0, PT, R20, 0x7feffffe, P0 ;  /* 0x7feffffe1400780c */ /* 0x000fc60000704470 */
[----:B------:R-:W-:-:S10]  /*03d0*/  DFMA R10, R16, R14, R10 ;  /* 0x0000000e100a722b */ /* 0x000fd4000000000a */
[----:B------:R-:W-:Y:S05]  /*03e0*/  @P0 BRA `(.L_x_1) ;  /* 0x0000000000680947 */ /* 0x000fea0003800000 */
[----:B------:R-:W-:-:S05]  /*03f0*/  IMAD.MOV.U32 R4, RZ, RZ, 0x40000000 ;  /* 0x40000000ff047424 */ /* 0x000fca00078e00ff */
[----:B------:R-:W-:-:S04]  /*0400*/  VIADDMNMX R7, R7, -R4, 0xb9600000, !PT ;  /* 0xb960000007077446 */ /* 0x000fc80007800904 */
[----:B------:R-:W-:-:S05]  /*0410*/  VIMNMX R4, PT, PT, R7, 0x46a00000, PT ;  /* 0x46a0000007047848 */ /* 0x000fca0003fe0100 */
[----:B------:R-:W-:Y:S02]  /*0420*/  IMAD.IADD R7, R4, 0x1, -R13 ;  /* 0x0000000104077824 */ /* 0x000fe400078e0a0d */
[----:B------:R-:W-:Y:S02]  /*0430*/  IMAD.MOV.U32 R4, RZ, RZ, RZ ;  /* 0x000000ffff047224 */ /* 0x000fe400078e00ff */
[----:B------:R-:W-:-:S06]  /*0440*/  VIADD R5, R7, 0x7fe00000 ;  /* 0x7fe0000007057836 */ /* 0x000fcc0000000000 */
[----:B------:R-:W-:-:S10]  /*0450*/  DMUL R12, R10, R4 ;  /* 0x000000040a0c7228 */ /* 0x000fd40000000000 */
[----:B------:R-:W-:-:S13]  /*0460*/  FSETP.GTU.AND P0, PT, |R13|, 1.469367938527859385e-39, PT ;  /* 0x001000000d00780b */ /* 0x000fda0003f0c200 */
[----:B------:R-:W-:Y:S05]  /*0470*/  @P0 BRA `(.L_x_2) ;  /* 0x0000000000880947 */ /* 0x000fea0003800000 */
[----:B------:R-:W-:Y:S01]  /*0480*/  DFMA R2, R10, -R2, R8 ;  /* 0x800000020a02722b */ /* 0x000fe20000000008 */
[----:B------:R-:W-:-:S09]  /*0490*/  IMAD.MOV.U32 R4, RZ, RZ, RZ ;  /* 0x000000ffff047224 */ /* 0x000fd200078e00ff */
[C---:B------:R-:W-:Y:S02]  /*04a0*/  FSETP.NEU.AND P0, PT, R3.reuse, RZ, PT ;  /* 0x000000ff0300720b */ /* 0x040fe40003f0d000 */
[----:B------:R-:W-:-:S04]  /*04b0*/  LOP3.LUT R2, R3, 0x40080000, RZ, 0x3c, !PT ;  /* 0x4008000003027812 */ /* 0x000fc800078e3cff */
[----:B------:R-:W-:-:S04]  /*04c0*/  LOP3.LUT R9, R2, 0x80000000, RZ, 0xc0, !PT ;  /* 0x8000000002097812 */ /* 0x000fc800078ec0ff */
[----:B------:R-:W-:-:S03]  /*04d0*/  LOP3.LUT R5, R9, R5, RZ, 0xfc, !PT ;  /* 0x0000000509057212 */ /* 0x000fc600078efcff */
[----:B------:R-:W-:Y:S05]  /*04e0*/  @!P0 BRA `(.L_x_2) ;  /* 0x00000000006c8947 */ /* 0x000fea0003800000 */
[----:B------:R-:W-:Y:S01]  /*04f0*/  IMAD.MOV R3, RZ, RZ, -R7 ;  /* 0x000000ffff037224 */ /* 0x000fe200078e0a07 */
[----:B------:R-:W-:Y:S01]  /*0500*/  DMUL.RP R4, R10, R4 ;  /* 0x000000040a047228 */ /* 0x000fe20000008000 */
[----:B------:R-:W-:Y:S01]  /*0510*/  IMAD.MOV.U32 R2, RZ, RZ, RZ ;  /* 0x000000ffff027224 */ /* 0x000fe200078e00ff */
[----:B------:R-:W-:-:S05]  /*0520*/  IADD3 R7, PT, PT, -R7, -0x43300000, RZ ;  /* 0xbcd0000007077810 */ /* 0x000fca0007ffe1ff */
[----:B------:R-:W-:-:S03]  /*0530*/  DFMA R2, R12, -R2, R10 ;  /* 0x800000020c02722b */ /* 0x000fc6000000000a */
[----:B------:R-:W-:-:S07]  /*0540*/  LOP3.LUT R9, R5, R9, RZ, 0x3c, !PT ;  /* 0x0000000905097212 */ /* 0x000fce00078e3cff */
[----:B------:R-:W-:-:S04]  /*0550*/  FSETP.NEU.AND P0, PT, |R3|, R7, PT ;  /* 0x000000070300720b */ /* 0x000fc80003f0d200 */
[----:B------:R-:W-:Y:S02]  /*0560*/  FSEL R12, R4, R12, !P0 ;  /* 0x0000000c040c7208 */ /* 0x000fe40004000000 */
[----:B------:R-:W-:Y:S01]  /*0570*/  FSEL R13, R9, R13, !P0 ;  /* 0x0000000d090d7208 */ /* 0x000fe20004000000 */
[----:B------:R-:W-:Y:S06]  /*0580*/  BRA `(.L_x_2) ;  /* 0x0000000000447947 */ /* 0x000fec0003800000 */
.L_x_1:
[----:B------:R-:W-:-:S14]  /*0590*/  DSETP.NAN.AND P0, PT, R4, R4, PT ;  /* 0x000000040400722a */ /* 0x000fdc0003f08000 */
[----:B------:R-:W-:Y:S05]  /*05a0*/  @P0 BRA `(.L_x_3) ;  /* 0x0000000000340947 */ /* 0x000fea0003800000 */
[----:B------:R-:W-:Y:S01]  /*05b0*/  ISETP.NE.AND P0, PT, R18, R19, PT ;  /* 0x000000131200720c */ /* 0x000fe20003f05270 */
[----:B------:R-:W-:Y:S02]  /*05c0*/  IMAD.MOV.U32 R12, RZ, RZ, 0x0 ;  /* 0x00000000ff0c7424 */ /* 0x000fe400078e00ff */
[----:B------:R-:W-:-:S10]  /*05d0*/  IMAD.MOV.U32 R13, RZ, RZ, -0x80000 ;  /* 0xfff80000ff0d7424 */ /* 0x000fd400078e00ff */
[----:B------:R-:W-:Y:S05]  /*05e0*/  @!P0 BRA `(.L_x_2) ;  /* 0x00000000002c8947 */ /* 0x000fea0003800000 */
[----:B------:R-:W-:Y:S02]  /*05f0*/  ISETP.NE.AND P0, PT, R18, 0x7ff00000, PT ;  /* 0x7ff000001200780c */ /* 0x000fe40003f05270 */
[----:B------:R-:W-:Y:S02]  /*0600*/  LOP3.LUT R4, R5, 0x40080000, RZ, 0x3c, !PT ;  /* 0x4008000005047812 */ /* 0x000fe400078e3cff */
[----:B------:R-:W-:Y:S02]  /*0610*/  ISETP.EQ.OR P0, PT, R19, RZ, !P0 ;  /* 0x000000ff1300720c */ /* 0x000fe40004702670 */
[----:B------:R-:W-:-:S11]  /*0620*/  LOP3.LUT R13, R4, 0x80000000, RZ, 0xc0, !PT ;  /* 0x80000000040d7812 */ /* 0x000fd600078ec0ff */
[----:B------:R-:W-:Y:S01]  /*0630*/  @P0 LOP3.LUT R2, R13, 0x7ff00000, RZ, 0xfc, !PT ;  /* 0x7ff000000d020812 */ /* 0x000fe200078efcff */
[----:B------:R-:W-:Y:S02]  /*0640*/  @!P0 IMAD.MOV.U32 R12, RZ, RZ, RZ ;  /* 0x000000ffff0c8224 */ /* 0x000fe400078e00ff */
[----:B------:R-:W-:Y:S02]  /*0650*/  @P0 IMAD.MOV.U32 R12, RZ, RZ, RZ ;  /* 0x000000ffff0c0224 */ /* 0x000fe400078e00ff */
[----:B------:R-:W-:Y:S01]  /*0660*/  @P0 IMAD.MOV.U32 R13, RZ, RZ, R2 ;  /* 0x000000ffff0d0224 */ /* 0x000fe200078e0002 */
[----:B------:R-:W-:Y:S06]  /*0670*/  BRA `(.L_x_2) ;  /* 0x0000000000087947 */ /* 0x000fec0003800000 */
.L_x_3:
[----:B------:R-:W-:Y:S01]  /*0680*/  LOP3.LUT R13, R5, 0x80000, RZ, 0xfc, !PT ;  /* 0x00080000050d7812 */ /* 0x000fe200078efcff */
[----:B------:R-:W-:-:S07]  /*0690*/  IMAD.MOV.U32 R12, RZ, RZ, R4 ;  /* 0x000000ffff0c7224 */ /* 0x000fce00078e0004 */
.L_x_2:
[----:B------:R-:W-:Y:S02]  /*06a0*/  IMAD.MOV.U32 R7, RZ, RZ, 0x0 ;  /* 0x00000000ff077424 */ /* 0x000fe400078e00ff */
[----:B------:R-:W-:Y:S02]  /*06b0*/  IMAD.MOV.U32 R2, RZ, RZ, R12 ;  /* 0x000000ffff027224 */ /* 0x000fe400078e000c */
[----:B------:R-:W-:Y:S01]  /*06c0*/  IMAD.MOV.U32 R3, RZ, RZ, R13 ;  /* 0x000000ffff037224 */ /* 0x000fe200078e000d */
[----:B------:R-:W-:Y:S06]  /*06d0*/  RET.REL.NODEC R6 `(_Z5mediaPdS_) ;  /* 0xfffffff806487950 */ /* 0x000fec0003c3ffff */
.L_x_4:
[----:B------:R-:W-:-:S00]  /*06e0*/  BRA `(.L_x_4) ;  /* 0xfffffffc00fc7947 */ /* 0x000fc0000383ffff */
[----:B------:R-:W-:-:S00]  /*06f0*/  NOP ;  /* 0x0000000000007918 */ /* 0x000fc00000000000 */
        /* <DEDUP_REMOVED lines=8> */
.L_x_5:


//--------------------- .nv.shared.reserved.0     --------------------------
	.section	.nv.shared.reserved.0,"aw",@nobits
	.weak		__nv_reservedSMEM_offset_0_alias
	.size		__nv_reservedSMEM_offset_0_alias, 0, 64
	.other		__nv_reservedSMEM_offset_0_alias,@"STO_CUDA_RESERVED_SHARED STV_DEFAULT"
__nv_reservedSMEM_offset_0_alias:
	.zero		0
	.zero		64


//--------------------- .nv.constant0._Z5mediaPdS_ --------------------------
	.section	.nv.constant0._Z5mediaPdS_,"a",@progbits
	.sectionflags	@""
	.align	4
.nv.constant0._Z5mediaPdS_:
	.zero		912


//--------------------- SYMBOLS --------------------------

	.type		.nv.reservedSmem.offset0,@object
	.size		.nv.reservedSmem.offset0,0x4
